//
// Generated by NVIDIA NVVM Compiler
//
// Compiler Build ID: CL-36424714
// Cuda compilation tools, release 13.0, V13.0.88
// Based on NVVM 20.0.0
//

.version 9.0
.target sm_100
.address_size 64

	// .globl	_Z21outOfBoundsReadKernelPKiiPi

.visible .entry _Z21outOfBoundsReadKernelPKiiPi(
	.param .u64 .ptr .align 1 _Z21outOfBoundsReadKernelPKiiPi_param_0,
	.param .u32 _Z21outOfBoundsReadKernelPKiiPi_param_1,
	.param .u64 .ptr .align 1 _Z21outOfBoundsReadKernelPKiiPi_param_2
)
{
	.reg .pred 	%p<2>;
	.reg .b32 	%r<6>;
	.reg .b64 	%rd<7>;

	ld.param.u64 	%rd1, [_Z21outOfBoundsReadKernelPKiiPi_param_0];
	ld.param.u32 	%r1, [_Z21outOfBoundsReadKernelPKiiPi_param_1];
	ld.param.u64 	%rd2, [_Z21outOfBoundsReadKernelPKiiPi_param_2];
	mov.u32 	%r2, %tid.x;
	mov.u32 	%r3, %ctaid.x;
	or.b32  	%r4, %r2, %r3;
	setp.ne.s32 	%p1, %r4, 0;
	@%p1 bra 	$L__BB0_2;
	cvta.to.global.u64 	%rd3, %rd1;
	cvta.to.global.u64 	%rd4, %rd2;
	mul.wide.s32 	%rd5, %r1, 4;
	add.s64 	%rd6, %rd3, %rd5;
	ld.global.u32 	%r5, [%rd6];
	st.global.u32 	[%rd4], %r5;
$L__BB0_2:
	ret;

}


// ===== COMPILED SASS (sm_100) =====

	.target	sm_100

	.elftype	@"ET_EXEC"


//--------------------- .note.nv.tkinfo           --------------------------
	.section	.note.nv.tkinfo,"",@"SHT_NOTE"
	.sectionflags	@"SHF_NOTE_NV_TKINFO"
	.tkinfo
        /*0018*/ 	.word	0x00000002
        /*0030*/ 	.string	""
        /*0030*/ 	.string	"ptxas"
        /*0030*/ 	.string	"Cuda compilation tools, release 13.0, V13.0.88"
        /*0030*/ 	.string	"Build cuda_13.0.r13.0/compiler.36424714_0"
        /*0030*/ 	.string	"-arch sm_100 -m 64 "



//--------------------- .note.nv.cuinfo           --------------------------
	.section	.note.nv.cuinfo,"",@"SHT_NOTE"
	.sectionflags	@"SHF_NOTE_NV_CUINFO"
        /*0018*/ 	.short	0x0002
        /*001a*/ 	.short	0x0064
        /*001c*/ 	.short	0x0082
	.zero		2


//--------------------- .nv.info                  --------------------------
	.section	.nv.info,"",@"SHT_CUDA_INFO"
	.align	4


	//----- nvinfo : EIATTR_REGCOUNT
	.align		4
        /*0000*/ 	.byte	0x04, 0x2f
        /*0002*/ 	.short	(.L_1 - .L_0)
	.align		4
.L_0:
        /*0004*/ 	.word	index@(_Z21outOfBoundsReadKernelPKiiPi)
        /*0008*/ 	.word	0x00000008


	//----- nvinfo : EIATTR_FRAME_SIZE
	.align		4
.L_1:
        /*000c*/ 	.byte	0x04, 0x11
        /*000e*/ 	.short	(.L_3 - .L_2)
	.align		4
.L_2:
        /*0010*/ 	.word	index@(_Z21outOfBoundsReadKernelPKiiPi)
        /*0014*/ 	.word	0x00000000


	//----- nvinfo : EIATTR_MIN_STACK_SIZE
	.align		4
.L_3:
        /*0018*/ 	.byte	0x04, 0x12
        /*001a*/ 	.short	(.L_5 - .L_4)
	.align		4
.L_4:
        /*001c*/ 	.word	index@(_Z21outOfBoundsReadKernelPKiiPi)
        /*0020*/ 	.word	0x00000000
.L_5:


//--------------------- .nv.compat                --------------------------
	.section	.nv.compat,"",@"SHT_CUDA_COMPAT_INFO"
	.align	4
        /*0000*/ 	.byte	0x02, 0x09, 0x00, 0x00, 0x02, 0x02, 0x01, 0x00, 0x02, 0x05, 0x05, 0x00, 0x03, 0x07, 0x01, 0x01
        /*0010*/ 	.byte	0x02, 0x03, 0x00, 0x00, 0x02, 0x06, 0x01, 0x00, 0x04, 0x0b, 0x08, 0x00, 0x09, 0x00, 0x00, 0x00
        /*0020*/ 	.byte	0x00, 0x00, 0x00, 0x00


//--------------------- .nv.info._Z21outOfBoundsReadKernelPKiiPi --------------------------
	.section	.nv.info._Z21outOfBoundsReadKernelPKiiPi,"",@"SHT_CUDA_INFO"
	.sectionflags	@""
	.align	4


	//----- nvinfo : EIATTR_CUDA_API_VERSION
	.align		4
        /*0000*/ 	.byte	0x04, 0x37
        /*0002*/ 	.short	(.L_7 - .L_6)
.L_6:
        /*0004*/ 	.word	0x00000082


	//----- nvinfo : EIATTR_KPARAM_INFO
	.align		4
.L_7:
        /*0008*/ 	.byte	0x04, 0x17
        /*000a*/ 	.short	(.L_9 - .L_8)
.L_8:
        /*000c*/ 	.word	0x00000000
        /*0010*/ 	.short	0x0002
        /*0012*/ 	.short	0x0010
        /*0014*/ 	.byte	0x00, 0xf5, 0x21, 0x00


	//----- nvinfo : EIATTR_KPARAM_INFO
	.align		4
.L_9:
        /*0018*/ 	.byte	0x04, 0x17
        /*001a*/ 	.short	(.L_11 - .L_10)
.L_10:
        /*001c*/ 	.word	0x00000000
        /*0020*/ 	.short	0x0001
        /*0022*/ 	.short	0x0008
        /*0024*/ 	.byte	0x00, 0xf0, 0x11, 0x00


	//----- nvinfo : EIATTR_KPARAM_INFO
	.align		4
.L_11:
        /*0028*/ 	.byte	0x04, 0x17
        /*002a*/ 	.short	(.L_13 - .L_12)
.L_12:
        /*002c*/ 	.word	0x00000000
        /*0030*/ 	.short	0x0000
        /*0032*/ 	.short	0x0000
        /*0034*/ 	.byte	0x00, 0xf5, 0x21, 0x00


	//----- nvinfo : EIATTR_SPARSE_MMA_MASK
	.align		4
.L_13:
        /*0038*/ 	.byte	0x03, 0x50
        /*003a*/ 	.short	0x0000


	//----- nvinfo : EIATTR_MAXREG_COUNT
	.align		4
        /*003c*/ 	.byte	0x03, 0x1b
        /*003e*/ 	.short	0x00ff


	//----- nvinfo : EIATTR_MERCURY_ISA_VERSION
	.align		4
        /*0040*/ 	.byte	0x03, 0x5f
        /*0042*/ 	.short	0x0101


	//----- nvinfo : EIATTR_VRC_CTA_INIT_COUNT
	.align		4
        /*0044*/ 	.byte	0x02, 0x4a
	.zero		1
	.zero		1


	//----- nvinfo : EIATTR_EXIT_INSTR_OFFSETS
	.align		4
        /*0048*/ 	.byte	0x04, 0x1c
        /*004a*/ 	.short	(.L_15 - .L_14)


	//   ....[0]....
.L_14:
        /*004c*/ 	.word	0x00000040


	//   ....[1]....
        /*0050*/ 	.word	0x000000c0


	//----- nvinfo : EIATTR_CBANK_PARAM_SIZE
	.align		4
.L_15:
        /*0054*/ 	.byte	0x03, 0x19
        /*0056*/ 	.short	0x0018


	//----- nvinfo : EIATTR_PARAM_CBANK
	.align		4
        /*0058*/ 	.byte	0x04, 0x0a
        /*005a*/ 	.short	(.L_17 - .L_16)
	.align		4
.L_16:
        /*005c*/ 	.word	index@(.nv.constant0._Z21outOfBoundsReadKernelPKiiPi)
        /*0060*/ 	.short	0x0380
        /*0062*/ 	.short	0x0018


	//----- nvinfo : EIATTR_SW_WAR
	.align		4
.L_17:
        /*0064*/ 	.byte	0x04, 0x36
        /*0066*/ 	.short	(.L_19 - .L_18)
.L_18:
        /*0068*/ 	.word	0x00000008
.L_19:


//--------------------- .nv.callgraph             --------------------------
	.section	.nv.callgraph,"",@"SHT_CUDA_CALLGRAPH"
	.align	4
	.sectionentsize	8
	.align		4
        /*0000*/ 	.word	0x00000000
	.align		4
        /*0004*/ 	.word	0xffffffff
	.align		4
        /*0008*/ 	.word	0x00000000
	.align		4
        /*000c*/ 	.word	0xfffffffe
	.align		4
        /*0010*/ 	.word	0x00000000
	.align		4
        /*0014*/ 	.word	0xfffffffd
	.align		4
        /*0018*/ 	.word	0x00000000
	.align		4
        /*001c*/ 	.word	0xfffffffc


//--------------------- .text._Z21outOfBoundsReadKernelPKiiPi --------------------------
	.section	.text._Z21outOfBoundsReadKernelPKiiPi,"ax",@progbits
	.align	128
        .global         _Z21outOfBoundsReadKernelPKiiPi
        .type           _Z21outOfBoundsReadKernelPKiiPi,@function
        .size           _Z21outOfBoundsReadKernelPKiiPi,(.L_x_1 - _Z21outOfBoundsReadKernelPKiiPi)
        .other          _Z21outOfBoundsReadKernelPKiiPi,@"STO_CUDA_ENTRY STV_DEFAULT"
_Z21outOfBoundsReadKernelPKiiPi:
.text._Z21outOfBoundsReadKernelPKiiPi:
[----:B------:R-:W-:Y:S01]  /*0000*/  LDC R1, c[0x0][0x37c] ;  /* 0x0000df00ff017b82 */ /* 0x000fe20000000800 */
[----:B------:R-:W0:Y:S07]  /*0010*/  S2R R0, SR_TID.X ;  /* 0x0000000000007919 */ /* 0x000e2e0000002100 */
[----:B------:R-:W0:Y:S02]  /*0020*/  S2UR UR4, SR_CTAID.X ;  /* 0x00000000000479c3 */ /* 0x000e240000002500 */
[----:B0-----:R-:W-:-:S13]  /*0030*/  LOP3.LUT P0, RZ, R0, UR4, RZ, 0xfc, !PT ;  /* 0x0000000400ff7c12 */ /* 0x001fda000f80fcff */
[----:B------:R-:W-:Y:S05]  /*0040*/  @P0 EXIT ;  /* 0x000000000000094d */ /* 0x000fea0003800000 */
[----:B------:R-:W0:Y:S01]  /*0050*/  LDC R5, c[0x0][0x388] ;  /* 0x0000e200ff057b82 */ /* 0x000e220000000800 */
[----:B------:R-:W1:Y:S07]  /*0060*/  LDCU.64 UR4, c[0x0][0x358] ;  /* 0x00006b00ff0477ac */ /* 0x000e6e0008000a00 */
[----:B------:R-:W0:Y:S02]  /*0070*/  LDC.64 R2, c[0x0][0x380] ;  /* 0x0000e000ff027b82 */ /* 0x000e240000000a00 */
[----:B0-----:R-:W-:-:S06]  /*0080*/  IMAD.WIDE R2, R5, 0x4, R2 ;  /* 0x0000000405027825 */ /* 0x001fcc00078e0202 */
[----:B-1----:R-:W2:Y:S01]  /*0090*/  LDG.E R3, desc[UR4][R2.64] ;  /* 0x0000000402037981 */ /* 0x002ea2000c1e1900 */
[----:B------:R-:W2:Y:S03]  /*00a0*/  LDC.64 R4, c[0x0][0x390] ;  /* 0x0000e400ff047b82 */ /* 0x000ea60000000a00 */
[----:B--2---:R-:W-:Y:S01]  /*00b0*/  STG.E desc[UR4][R4.64], R3 ;  /* 0x0000000304007986 */ /* 0x004fe2000c101904 */
[----:B------:R-:W-:Y:S05]  /*00c0*/  EXIT ;  /* 0x000000000000794d */ /* 0x000fea0003800000 */
.L_x_0:
[----:B------:R-:W-:-:S00]  /*00d0*/  BRA `(.L_x_0) ;  /* 0xfffffffc00fc7947 */ /* 0x000fc0000383ffff */
[----:B------:R-:W-:-:S00]  /*00e0*/  NOP ;  /* 0x0000000000007918 */ /* 0x000fc00000000000 */
        /* <DEDUP_REMOVED lines=9> */
.L_x_1:


//--------------------- .nv.shared.reserved.0     --------------------------
	.section	.nv.shared.reserved.0,"aw",@nobits
	.weak		__nv_reservedSMEM_offset_0_alias
	.size		__nv_reservedSMEM_offset_0_alias, 0, 64
	.other		__nv_reservedSMEM_offset_0_alias,@"STO_CUDA_RESERVED_SHARED STV_DEFAULT"
__nv_reservedSMEM_offset_0_alias:
	.zero		0
	.zero		64


//--------------------- .nv.constant0._Z21outOfBoundsReadKernelPKiiPi --------------------------
	.section	.nv.constant0._Z21outOfBoundsReadKernelPKiiPi,"a",@progbits
	.sectionflags	@""
	.align	4
.nv.constant0._Z21outOfBoundsReadKernelPKiiPi:
	.zero		920


//--------------------- SYMBOLS --------------------------

	.type		.nv.reservedSmem.offset0,@object
	.size		.nv.reservedSmem.offset0,0x4
